//
// Generated by NVIDIA NVVM Compiler
//
// Compiler Build ID: CL-36424714
// Cuda compilation tools, release 13.0, V13.0.88
// Based on NVVM 20.0.0
//

.version 9.0
.target sm_100
.address_size 64

	// .globl	_Z5equalPbPKfS1_i
.extern .shared .align 16 .b8 s_data[];

.visible .entry _Z5equalPbPKfS1_i(
	.param .u64 .ptr .align 1 _Z5equalPbPKfS1_i_param_0,
	.param .u64 .ptr .align 1 _Z5equalPbPKfS1_i_param_1,
	.param .u64 .ptr .align 1 _Z5equalPbPKfS1_i_param_2,
	.param .u32 _Z5equalPbPKfS1_i_param_3
)
{
	.reg .pred 	%p<9>;
	.reg .b16 	%rs<12>;
	.reg .b32 	%r<17>;
	.reg .b32 	%f<3>;
	.reg .b64 	%rd<12>;

	ld.param.u64 	%rd3, [_Z5equalPbPKfS1_i_param_0];
	ld.param.u64 	%rd4, [_Z5equalPbPKfS1_i_param_1];
	ld.param.u64 	%rd5, [_Z5equalPbPKfS1_i_param_2];
	ld.param.u32 	%r11, [_Z5equalPbPKfS1_i_param_3];
	mov.u32 	%r1, %ctaid.x;
	mov.u32 	%r16, %ntid.x;
	mov.u32 	%r3, %tid.x;
	mad.lo.s32 	%r15, %r1, %r16, %r3;
	setp.ge.u32 	%p1, %r15, %r11;
	mov.b16 	%rs4, 1;
	mov.u16 	%rs10, %rs4;
	@%p1 bra 	$L__BB0_4;
	mov.u32 	%r12, %nctaid.x;
	mul.lo.s32 	%r5, %r12, %r16;
	cvta.to.global.u64 	%rd1, %rd4;
	cvta.to.global.u64 	%rd2, %rd5;
	bra.uni 	$L__BB0_3;
$L__BB0_2:
	setp.ge.u32 	%p3, %r15, %r11;
	mov.u16 	%rs10, %rs4;
	@%p3 bra 	$L__BB0_4;
$L__BB0_3:
	mul.wide.u32 	%rd6, %r15, 4;
	add.s64 	%rd7, %rd1, %rd6;
	ld.global.f32 	%f1, [%rd7];
	add.s64 	%rd8, %rd2, %rd6;
	ld.global.f32 	%f2, [%rd8];
	setp.eq.f32 	%p2, %f1, %f2;
	add.s32 	%r15, %r15, %r5;
	mov.b16 	%rs10, 0;
	@%p2 bra 	$L__BB0_2;
$L__BB0_4:
	mov.u32 	%r13, s_data;
	add.s32 	%r8, %r13, %r3;
	st.shared.u8 	[%r8], %rs10;
	bar.sync 	0;
	setp.lt.u32 	%p4, %r16, 2;
	@%p4 bra 	$L__BB0_10;
$L__BB0_5:
	shr.u32 	%r10, %r16, 1;
	setp.ge.u32 	%p5, %r3, %r10;
	@%p5 bra 	$L__BB0_9;
	add.s32 	%r14, %r8, %r10;
	ld.shared.u8 	%rs8, [%r14];
	setp.eq.s16 	%p6, %rs8, 0;
	mov.b16 	%rs11, 0;
	@%p6 bra 	$L__BB0_8;
	ld.shared.u8 	%rs11, [%r8];
$L__BB0_8:
	st.shared.u8 	[%r8], %rs11;
$L__BB0_9:
	bar.sync 	0;
	setp.gt.u32 	%p7, %r16, 3;
	mov.u32 	%r16, %r10;
	@%p7 bra 	$L__BB0_5;
$L__BB0_10:
	setp.ne.s32 	%p8, %r3, 0;
	@%p8 bra 	$L__BB0_12;
	ld.shared.u8 	%rs9, [s_data];
	cvt.u64.u32 	%rd9, %r1;
	cvta.to.global.u64 	%rd10, %rd3;
	add.s64 	%rd11, %rd10, %rd9;
	st.global.u8 	[%rd11], %rs9;
$L__BB0_12:
	ret;

}
	// .globl	_Z15block_reductionPbi
.visible .entry _Z15block_reductionPbi(
	.param .u64 .ptr .align 1 _Z15block_reductionPbi_param_0,
	.param .u32 _Z15block_reductionPbi_param_1
)
{
	.reg .pred 	%p<8>;
	.reg .b16 	%rs<11>;
	.reg .b32 	%r<10>;
	.reg .b64 	%rd<5>;

	ld.param.u64 	%rd2, [_Z15block_reductionPbi_param_0];
	ld.param.u32 	%r6, [_Z15block_reductionPbi_param_1];
	cvta.to.global.u64 	%rd1, %rd2;
	mov.u32 	%r9, %ntid.x;
	setp.gt.s32 	%p1, %r6, %r9;
	@%p1 bra 	$L__BB1_11;
	mov.u32 	%r2, %tid.x;
	setp.ge.s32 	%p2, %r2, %r6;
	mov.b16 	%rs9, 1;
	@%p2 bra 	$L__BB1_3;
	cvt.u64.u32 	%rd3, %r2;
	add.s64 	%rd4, %rd1, %rd3;
	ld.global.u8 	%rs9, [%rd4];
$L__BB1_3:
	mov.u32 	%r7, s_data;
	add.s32 	%r3, %r7, %r2;
	st.shared.u8 	[%r3], %rs9;
	bar.sync 	0;
	setp.lt.u32 	%p3, %r9, 2;
	@%p3 bra 	$L__BB1_9;
$L__BB1_4:
	shr.u32 	%r5, %r9, 1;
	setp.ge.u32 	%p4, %r2, %r5;
	@%p4 bra 	$L__BB1_8;
	add.s32 	%r8, %r3, %r5;
	ld.shared.u8 	%rs7, [%r8];
	setp.eq.s16 	%p5, %rs7, 0;
	mov.b16 	%rs10, 0;
	@%p5 bra 	$L__BB1_7;
	ld.shared.u8 	%rs10, [%r3];
$L__BB1_7:
	st.shared.u8 	[%r3], %rs10;
$L__BB1_8:
	bar.sync 	0;
	setp.gt.u32 	%p6, %r9, 3;
	mov.u32 	%r9, %r5;
	@%p6 bra 	$L__BB1_4;
$L__BB1_9:
	setp.ne.s32 	%p7, %r2, 0;
	@%p7 bra 	$L__BB1_11;
	ld.shared.u8 	%rs8, [s_data];
	st.global.u8 	[%rd1], %rs8;
$L__BB1_11:
	ret;

}


// ===== COMPILED SASS (sm_100) =====

	.target	sm_100

	.elftype	@"ET_EXEC"


//--------------------- .note.nv.tkinfo           --------------------------
	.section	.note.nv.tkinfo,"",@"SHT_NOTE"
	.sectionflags	@"SHF_NOTE_NV_TKINFO"
	.tkinfo
        /*0018*/ 	.word	0x00000002
        /*0030*/ 	.string	""
        /*0030*/ 	.string	"ptxas"
        /*0030*/ 	.string	"Cuda compilation tools, release 13.0, V13.0.88"
        /*0030*/ 	.string	"Build cuda_13.0.r13.0/compiler.36424714_0"
        /*0030*/ 	.string	"-arch sm_100 -m 64 "



//--------------------- .note.nv.cuinfo           --------------------------
	.section	.note.nv.cuinfo,"",@"SHT_NOTE"
	.sectionflags	@"SHF_NOTE_NV_CUINFO"
        /*0018*/ 	.short	0x0002
        /*001a*/ 	.short	0x0064
        /*001c*/ 	.short	0x0082
	.zero		2


//--------------------- .nv.info                  --------------------------
	.section	.nv.info,"",@"SHT_CUDA_INFO"
	.align	4


	//----- nvinfo : EIATTR_REGCOUNT
	.align		4
        /*0000*/ 	.byte	0x04, 0x2f
        /*0002*/ 	.short	(.L_1 - .L_0)
	.align		4
.L_0:
        /*0004*/ 	.word	index@(_Z5equalPbPKfS1_i)
        /*0008*/ 	.word	0x00000010


	//----- nvinfo : EIATTR_FRAME_SIZE
	.align		4
.L_1:
        /*000c*/ 	.byte	0x04, 0x11
        /*000e*/ 	.short	(.L_3 - .L_2)
	.align		4
.L_2:
        /*0010*/ 	.word	index@(_Z5equalPbPKfS1_i)
        /*0014*/ 	.word	0x00000000


	//----- nvinfo : EIATTR_REGCOUNT
	.align		4
.L_3:
        /*0018*/ 	.byte	0x04, 0x2f
        /*001a*/ 	.short	(.L_5 - .L_4)
	.align		4
.L_4:
        /*001c*/ 	.word	index@(_Z15block_reductionPbi)
        /*0020*/ 	.word	0x00000008


	//----- nvinfo : EIATTR_FRAME_SIZE
	.align		4
.L_5:
        /*0024*/ 	.byte	0x04, 0x11
        /*0026*/ 	.short	(.L_7 - .L_6)
	.align		4
.L_6:
        /*0028*/ 	.word	index@(_Z15block_reductionPbi)
        /*002c*/ 	.word	0x00000000


	//----- nvinfo : EIATTR_MIN_STACK_SIZE
	.align		4
.L_7:
        /*0030*/ 	.byte	0x04, 0x12
        /*0032*/ 	.short	(.L_9 - .L_8)
	.align		4
.L_8:
        /*0034*/ 	.word	index@(_Z15block_reductionPbi)
        /*0038*/ 	.word	0x00000000


	//----- nvinfo : EIATTR_MIN_STACK_SIZE
	.align		4
.L_9:
        /*003c*/ 	.byte	0x04, 0x12
        /*003e*/ 	.short	(.L_11 - .L_10)
	.align		4
.L_10:
        /*0040*/ 	.word	index@(_Z5equalPbPKfS1_i)
        /*0044*/ 	.word	0x00000000
.L_11:


//--------------------- .nv.compat                --------------------------
	.section	.nv.compat,"",@"SHT_CUDA_COMPAT_INFO"
	.align	4
        /*0000*/ 	.byte	0x02, 0x09, 0x00, 0x00, 0x02, 0x02, 0x01, 0x00, 0x02, 0x05, 0x05, 0x00, 0x03, 0x07, 0x01, 0x01
        /*0010*/ 	.byte	0x02, 0x03, 0x00, 0x00, 0x02, 0x06, 0x01, 0x00, 0x04, 0x0b, 0x08, 0x00, 0x09, 0x00, 0x00, 0x00
        /*0020*/ 	.byte	0x00, 0x00, 0x00, 0x00


//--------------------- .nv.info._Z15block_reductionPbi --------------------------
	.section	.nv.info._Z15block_reductionPbi,"",@"SHT_CUDA_INFO"
	.sectionflags	@""
	.align	4


	//----- nvinfo : EIATTR_CUDA_API_VERSION
	.align		4
        /*0000*/ 	.byte	0x04, 0x37
        /*0002*/ 	.short	(.L_13 - .L_12)
.L_12:
        /*0004*/ 	.word	0x00000082


	//----- nvinfo : EIATTR_KPARAM_INFO
	.align		4
.L_13:
        /*0008*/ 	.byte	0x04, 0x17
        /*000a*/ 	.short	(.L_15 - .L_14)
.L_14:
        /*000c*/ 	.word	0x00000000
        /*0010*/ 	.short	0x0001
        /*0012*/ 	.short	0x0008
        /*0014*/ 	.byte	0x00, 0xf0, 0x11, 0x00


	//----- nvinfo : EIATTR_KPARAM_INFO
	.align		4
.L_15:
        /*0018*/ 	.byte	0x04, 0x17
        /*001a*/ 	.short	(.L_17 - .L_16)
.L_16:
        /*001c*/ 	.word	0x00000000
        /*0020*/ 	.short	0x0000
        /*0022*/ 	.short	0x0000
        /*0024*/ 	.byte	0x00, 0xf5, 0x21, 0x00


	//----- nvinfo : EIATTR_SPARSE_MMA_MASK
	.align		4
.L_17:
        /*0028*/ 	.byte	0x03, 0x50
        /*002a*/ 	.short	0x0000


	//----- nvinfo : EIATTR_MAXREG_COUNT
	.align		4
        /*002c*/ 	.byte	0x03, 0x1b
        /*002e*/ 	.short	0x00ff


	//----- nvinfo : EIATTR_NUM_BARRIERS
	.align		4
        /*0030*/ 	.byte	0x02, 0x4c
        /*0032*/ 	.byte	0x01
	.zero		1


	//----- nvinfo : EIATTR_MERCURY_ISA_VERSION
	.align		4
        /*0034*/ 	.byte	0x03, 0x5f
        /*0036*/ 	.short	0x0101


	//----- nvinfo : EIATTR_VRC_CTA_INIT_COUNT
	.align		4
        /*0038*/ 	.byte	0x02, 0x4a
	.zero		1
	.zero		1


	//----- nvinfo : EIATTR_EXIT_INSTR_OFFSETS
	.align		4
        /*003c*/ 	.byte	0x04, 0x1c
        /*003e*/ 	.short	(.L_19 - .L_18)


	//   ....[0]....
.L_18:
        /*0040*/ 	.word	0x00000040


	//   ....[1]....
        /*0044*/ 	.word	0x00000250


	//   ....[2]....
        /*0048*/ 	.word	0x000002c0


	//----- nvinfo : EIATTR_CRS_STACK_SIZE
	.align		4
.L_19:
        /*004c*/ 	.byte	0x04, 0x1e
        /*004e*/ 	.short	(.L_21 - .L_20)
.L_20:
        /*0050*/ 	.word	0x00000000


	//----- nvinfo : EIATTR_CBANK_PARAM_SIZE
	.align		4
.L_21:
        /*0054*/ 	.byte	0x03, 0x19
        /*0056*/ 	.short	0x000c


	//----- nvinfo : EIATTR_PARAM_CBANK
	.align		4
        /*0058*/ 	.byte	0x04, 0x0a
        /*005a*/ 	.short	(.L_23 - .L_22)
	.align		4
.L_22:
        /*005c*/ 	.word	index@(.nv.constant0._Z15block_reductionPbi)
        /*0060*/ 	.short	0x0380
        /*0062*/ 	.short	0x000c


	//----- nvinfo : EIATTR_SW_WAR
	.align		4
.L_23:
        /*0064*/ 	.byte	0x04, 0x36
        /*0066*/ 	.short	(.L_25 - .L_24)
.L_24:
        /*0068*/ 	.word	0x00000008
.L_25:


//--------------------- .nv.info._Z5equalPbPKfS1_i --------------------------
	.section	.nv.info._Z5equalPbPKfS1_i,"",@"SHT_CUDA_INFO"
	.sectionflags	@""
	.align	4


	//----- nvinfo : EIATTR_CUDA_API_VERSION
	.align		4
        /*0000*/ 	.byte	0x04, 0x37
        /*0002*/ 	.short	(.L_27 - .L_26)
.L_26:
        /*0004*/ 	.word	0x00000082


	//----- nvinfo : EIATTR_KPARAM_INFO
	.align		4
.L_27:
        /*0008*/ 	.byte	0x04, 0x17
        /*000a*/ 	.short	(.L_29 - .L_28)
.L_28:
        /*000c*/ 	.word	0x00000000
        /*0010*/ 	.short	0x0003
        /*0012*/ 	.short	0x0018
        /*0014*/ 	.byte	0x00, 0xf0, 0x11, 0x00


	//----- nvinfo : EIATTR_KPARAM_INFO
	.align		4
.L_29:
        /*0018*/ 	.byte	0x04, 0x17
        /*001a*/ 	.short	(.L_31 - .L_30)
.L_30:
        /*001c*/ 	.word	0x00000000
        /*0020*/ 	.short	0x0002
        /*0022*/ 	.short	0x0010
        /*0024*/ 	.byte	0x00, 0xf5, 0x21, 0x00


	//----- nvinfo : EIATTR_KPARAM_INFO
	.align		4
.L_31:
        /*0028*/ 	.byte	0x04, 0x17
        /*002a*/ 	.short	(.L_33 - .L_32)
.L_32:
        /*002c*/ 	.word	0x00000000
        /*0030*/ 	.short	0x0001
        /*0032*/ 	.short	0x0008
        /*0034*/ 	.byte	0x00, 0xf5, 0x21, 0x00


	//----- nvinfo : EIATTR_KPARAM_INFO
	.align		4
.L_33:
        /*0038*/ 	.byte	0x04, 0x17
        /*003a*/ 	.short	(.L_35 - .L_34)
.L_34:
        /*003c*/ 	.word	0x00000000
        /*0040*/ 	.short	0x0000
        /*0042*/ 	.short	0x0000
        /*0044*/ 	.byte	0x00, 0xf5, 0x21, 0x00


	//----- nvinfo : EIATTR_SPARSE_MMA_MASK
	.align		4
.L_35:
        /*0048*/ 	.byte	0x03, 0x50
        /*004a*/ 	.short	0x0000


	//----- nvinfo : EIATTR_MAXREG_COUNT
	.align		4
        /*004c*/ 	.byte	0x03, 0x1b
        /*004e*/ 	.short	0x00ff


	//----- nvinfo : EIATTR_NUM_BARRIERS
	.align		4
        /*0050*/ 	.byte	0x02, 0x4c
        /*0052*/ 	.byte	0x01
	.zero		1


	//----- nvinfo : EIATTR_MERCURY_ISA_VERSION
	.align		4
        /*0054*/ 	.byte	0x03, 0x5f
        /*0056*/ 	.short	0x0101


	//----- nvinfo : EIATTR_VRC_CTA_INIT_COUNT
	.align		4
        /*0058*/ 	.byte	0x02, 0x4a
	.zero		1
	.zero		1


	//----- nvinfo : EIATTR_EXIT_INSTR_OFFSETS
	.align		4
        /*005c*/ 	.byte	0x04, 0x1c
        /*005e*/ 	.short	(.L_37 - .L_36)


	//   ....[0]....
.L_36:
        /*0060*/ 	.word	0x00000340


	//   ....[1]....
        /*0064*/ 	.word	0x000003f0


	//----- nvinfo : EIATTR_CRS_STACK_SIZE
	.align		4
.L_37:
        /*0068*/ 	.byte	0x04, 0x1e
        /*006a*/ 	.short	(.L_39 - .L_38)
.L_38:
        /*006c*/ 	.word	0x00000000


	//----- nvinfo : EIATTR_CBANK_PARAM_SIZE
	.align		4
.L_39:
        /*0070*/ 	.byte	0x03, 0x19
        /*0072*/ 	.short	0x001c


	//----- nvinfo : EIATTR_PARAM_CBANK
	.align		4
        /*0074*/ 	.byte	0x04, 0x0a
        /*0076*/ 	.short	(.L_41 - .L_40)
	.align		4
.L_40:
        /*0078*/ 	.word	index@(.nv.constant0._Z5equalPbPKfS1_i)
        /*007c*/ 	.short	0x0380
        /*007e*/ 	.short	0x001c


	//----- nvinfo : EIATTR_SW_WAR
	.align		4
.L_41:
        /*0080*/ 	.byte	0x04, 0x36
        /*0082*/ 	.short	(.L_43 - .L_42)
.L_42:
        /*0084*/ 	.word	0x00000008
.L_43:


//--------------------- .nv.callgraph             --------------------------
	.section	.nv.callgraph,"",@"SHT_CUDA_CALLGRAPH"
	.align	4
	.sectionentsize	8
	.align		4
        /*0000*/ 	.word	0x00000000
	.align		4
        /*0004*/ 	.word	0xffffffff
	.align		4
        /*0008*/ 	.word	0x00000000
	.align		4
        /*000c*/ 	.word	0xfffffffe
	.align		4
        /*0010*/ 	.word	0x00000000
	.align		4
        /*0014*/ 	.word	0xfffffffd
	.align		4
        /*0018*/ 	.word	0x00000000
	.align		4
        /*001c*/ 	.word	0xfffffffc


//--------------------- .text._Z15block_reductionPbi --------------------------
	.section	.text._Z15block_reductionPbi,"ax",@progbits
	.align	128
        .global         _Z15block_reductionPbi
        .type           _Z15block_reductionPbi,@function
        .size           _Z15block_reductionPbi,(.L_x_13 - _Z15block_reductionPbi)
        .other          _Z15block_reductionPbi,@"STO_CUDA_ENTRY STV_DEFAULT"
_Z15block_reductionPbi:
.text._Z15block_reductionPbi:
[----:B------:R-:W-:Y:S08]  /*0000*/  LDC R1, c[0x0][0x37c] ;  /* 0x0000df00ff017b82 */ /* 0x000ff00000000800 */
[----:B------:R-:W0:Y:S01]  /*0010*/  LDC R0, c[0x0][0x388] ;  /* 0x0000e200ff007b82 */ /* 0x000e220000000800 */
[----:B------:R-:W0:Y:S02]  /*0020*/  LDCU UR6, c[0x0][0x360] ;  /* 0x00006c00ff0677ac */ /* 0x000e240008000800 */
[----:B0-----:R-:W-:-:S13]  /*0030*/  ISETP.LE.AND P0, PT, R0, UR6, PT ;  /* 0x0000000600007c0c */ /* 0x001fda000bf03270 */
[----:B------:R-:W-:Y:S05]  /*0040*/  @!P0 EXIT ;  /* 0x000000000000894d */ /* 0x000fea0003800000 */
[----:B------:R-:W0:Y:S01]  /*0050*/  S2R R5, SR_TID.X ;  /* 0x0000000000057919 */ /* 0x000e220000002100 */
[----:B------:R-:W1:Y:S01]  /*0060*/  LDCU.64 UR8, c[0x0][0x358] ;  /* 0x00006b00ff0877ac */ /* 0x000e620008000a00 */
[----:B0-----:R-:W-:Y:S01]  /*0070*/  ISETP.GE.AND P0, PT, R5, R0, PT ;  /* 0x000000000500720c */ /* 0x001fe20003f06270 */
[----:B------:R-:W-:-:S12]  /*0080*/  IMAD.MOV.U32 R0, RZ, RZ, 0x1 ;  /* 0x00000001ff007424 */ /* 0x000fd800078e00ff */
[----:B------:R-:W0:Y:S02]  /*0090*/  @!P0 LDC.64 R2, c[0x0][0x380] ;  /* 0x0000e000ff028b82 */ /* 0x000e240000000a00 */
[----:B0-----:R-:W-:-:S05]  /*00a0*/  @!P0 IADD3 R2, P1, PT, R5, R2, RZ ;  /* 0x0000000205028210 */ /* 0x001fca0007f3e0ff */
[----:B------:R-:W-:-:S05]  /*00b0*/  @!P0 IMAD.X R3, RZ, RZ, R3, P1 ;  /* 0x000000ffff038224 */ /* 0x000fca00008e0603 */
[----:B-1----:R-:W2:Y:S01]  /*00c0*/  @!P0 LDG.E.U8 R0, desc[UR8][R2.64] ;  /* 0x0000000802008981 */ /* 0x002ea2000c1e1100 */
[----:B------:R-:W0:Y:S01]  /*00d0*/  S2UR UR5, SR_CgaCtaId ;  /* 0x00000000000579c3 */ /* 0x000e220000008800 */
[----:B------:R-:W-:Y:S02]  /*00e0*/  UMOV UR4, 0x400 ;  /* 0x0000040000047882 */ /* 0x000fe40000000000 */
[----:B0-----:R-:W-:-:S03]  /*00f0*/  ULEA UR5, UR5, UR4, 0x18 ;  /* 0x0000000405057291 */ /* 0x001fc6000f8ec0ff */
[----:B------:R-:W-:Y:S02]  /*0100*/  UMOV UR4, UR6 ;  /* 0x0000000600047c82 */ /* 0x000fe40008000000 */
[----:B------:R-:W-:Y:S01]  /*0110*/  UISETP.GE.U32.AND UP0, UPT, UR4, 0x2, UPT ;  /* 0x000000020400788c */ /* 0x000fe2000bf06070 */
[----:B------:R-:W-:-:S03]  /*0120*/  VIADD R4, R5, UR5 ;  /* 0x0000000505047c36 */ /* 0x000fc60008000000 */
[----:B--2---:R0:W-:Y:S01]  /*0130*/  STS.U8 [R5+UR5], R0 ;  /* 0x0000000005007988 */ /* 0x0041e20008000005 */
[----:B------:R-:W-:Y:S06]  /*0140*/  BAR.SYNC.DEFER_BLOCKING 0x0 ;  /* 0x0000000000007b1d */ /* 0x000fec0000010000 */
[----:B------:R-:W-:Y:S05]  /*0150*/  BRA.U !UP0, `(.L_x_0) ;  /* 0x0000000108387547 */ /* 0x000fea000b800000 */
.L_x_3:
[----:B------:R-:W-:Y:S01]  /*0160*/  USHF.R.U32.HI UR6, URZ, 0x1, UR4 ;  /* 0x00000001ff067899 */ /* 0x000fe20008011604 */
[----:B------:R-:W-:Y:S05]  /*0170*/  BSSY.RECONVERGENT B0, `(.L_x_1) ;  /* 0x0000008000007945 */ /* 0x000fea0003800200 */
[----:B------:R-:W-:-:S13]  /*0180*/  ISETP.GE.U32.AND P0, PT, R5, UR6, PT ;  /* 0x0000000605007c0c */ /* 0x000fda000bf06070 */
[----:B-1----:R-:W-:Y:S05]  /*0190*/  @P0 BRA `(.L_x_2) ;  /* 0x0000000000140947 */ /* 0x002fea0003800000 */
[----:B0-----:R-:W0:Y:S02]  /*01a0*/  LDS.U8 R0, [R4+UR6] ;  /* 0x0000000604007984 */ /* 0x001e240008000000 */
[----:B0-----:R-:W-:Y:S02]  /*01b0*/  ISETP.NE.AND P0, PT, R0, RZ, PT ;  /* 0x000000ff0000720c */ /* 0x001fe40003f05270 */
[----:B------:R-:W-:-:S11]  /*01c0*/  PRMT R0, RZ, 0x7610, R0 ;  /* 0x00007610ff007816 */ /* 0x000fd60000000000 */
[----:B------:R-:W0:Y:S04]  /*01d0*/  @P0 LDS.U8 R0, [R5+UR5] ;  /* 0x0000000505000984 */ /* 0x000e280008000000 */
[----:B0-----:R1:W-:Y:S02]  /*01e0*/  STS.U8 [R5+UR5], R0 ;  /* 0x0000000005007988 */ /* 0x0013e40008000005 */
.L_x_2:
[----:B------:R-:W-:Y:S05]  /*01f0*/  BSYNC.RECONVERGENT B0 ;  /* 0x0000000000007941 */ /* 0x000fea0003800200 */
.L_x_1:
[----:B------:R-:W-:Y:S01]  /*0200*/  BAR.SYNC.DEFER_BLOCKING 0x0 ;  /* 0x0000000000007b1d */ /* 0x000fe20000010000 */
[----:B------:R-:W-:-:S05]  /*0210*/  UISETP.GT.U32.AND UP0, UPT, UR4, 0x3, UPT ;  /* 0x000000030400788c */ /* 0x000fca000bf04070 */
[----:B------:R-:W-:-:S04]  /*0220*/  UMOV UR4, UR6 ;  /* 0x0000000600047c82 */ /* 0x000fc80008000000 */
[----:B------:R-:W-:Y:S05]  /*0230*/  BRA.U UP0, `(.L_x_3) ;  /* 0xfffffffd00c87547 */ /* 0x000fea000b83ffff */
.L_x_0:
[----:B------:R-:W-:-:S13]  /*0240*/  ISETP.NE.AND P0, PT, R5, RZ, PT ;  /* 0x000000ff0500720c */ /* 0x000fda0003f05270 */
[----:B------:R-:W-:Y:S05]  /*0250*/  @P0 EXIT ;  /* 0x000000000000094d */ /* 0x000fea0003800000 */
[----:B------:R-:W2:Y:S01]  /*0260*/  S2UR UR5, SR_CgaCtaId ;  /* 0x00000000000579c3 */ /* 0x000ea20000008800 */
[----:B------:R-:W-:-:S07]  /*0270*/  UMOV UR4, 0x400 ;  /* 0x0000040000047882 */ /* 0x000fce0000000000 */
[----:B------:R-:W3:Y:S01]  /*0280*/  LDC.64 R2, c[0x0][0x380] ;  /* 0x0000e000ff027b82 */ /* 0x000ee20000000a00 */
[----:B--2---:R-:W-:-:S09]  /*0290*/  ULEA UR4, UR5, UR4, 0x18 ;  /* 0x0000000405047291 */ /* 0x004fd2000f8ec0ff */
[----:B01----:R-:W3:Y:S04]  /*02a0*/  LDS.U8 R5, [UR4] ;  /* 0x00000004ff057984 */ /* 0x003ee80008000000 */
[----:B---3--:R-:W-:Y:S01]  /*02b0*/  STG.E.U8 desc[UR8][R2.64], R5 ;  /* 0x0000000502007986 */ /* 0x008fe2000c101108 */
[----:B------:R-:W-:Y:S05]  /*02c0*/  EXIT ;  /* 0x000000000000794d */ /* 0x000fea0003800000 */
.L_x_4:
[----:B------:R-:W-:-:S00]  /*02d0*/  BRA `(.L_x_4) ;  /* 0xfffffffc00fc7947 */ /* 0x000fc0000383ffff */
[----:B------:R-:W-:-:S00]  /*02e0*/  NOP ;  /* 0x0000000000007918 */ /* 0x000fc00000000000 */
        /* <DEDUP_REMOVED lines=9> */
.L_x_13:


//--------------------- .text._Z5equalPbPKfS1_i   --------------------------
	.section	.text._Z5equalPbPKfS1_i,"ax",@progbits
	.align	128
        .global         _Z5equalPbPKfS1_i
        .type           _Z5equalPbPKfS1_i,@function
        .size           _Z5equalPbPKfS1_i,(.L_x_14 - _Z5equalPbPKfS1_i)
        .other          _Z5equalPbPKfS1_i,@"STO_CUDA_ENTRY STV_DEFAULT"
_Z5equalPbPKfS1_i:
.text._Z5equalPbPKfS1_i:
[----:B------:R-:W-:Y:S01]  /*0000*/  LDC R1, c[0x0][0x37c] ;  /* 0x0000df00ff017b82 */ /* 0x000fe20000000800 */
[----:B------:R-:W0:Y:S07]  /*0010*/  S2R R11, SR_TID.X ;  /* 0x00000000000b7919 */ /* 0x000e2e0000002100 */
[----:B------:R-:W0:Y:S01]  /*0020*/  S2UR UR7, SR_CTAID.X ;  /* 0x00000000000779c3 */ /* 0x000e220000002500 */
[----:B------:R-:W1:Y:S01]  /*0030*/  LDCU UR5, c[0x0][0x398] ;  /* 0x00007300ff0577ac */ /* 0x000e620008000800 */
[----:B------:R-:W-:Y:S01]  /*0040*/  BSSY.RECONVERGENT B0, `(.L_x_5) ;  /* 0x0000018000007945 */ /* 0x000fe20003800200 */
[----:B------:R-:W-:Y:S01]  /*0050*/  IMAD.MOV.U32 R3, RZ, RZ, 0x1 ;  /* 0x00000001ff037424 */ /* 0x000fe200078e00ff */
[----:B------:R-:W2:Y:S04]  /*0060*/  LDCU.64 UR8, c[0x0][0x358] ;  /* 0x00006b00ff0877ac */ /* 0x000ea80008000a00 */
[----:B------:R-:W0:Y:S01]  /*0070*/  LDC R0, c[0x0][0x360] ;  /* 0x0000d800ff007b82 */ /* 0x000e220000000800 */
[----:B------:R-:W3:Y:S01]  /*0080*/  LDCU UR6, c[0x0][0x398] ;  /* 0x00007300ff0677ac */ /* 0x000ee20008000800 */
[----:B------:R-:W4:Y:S01]  /*0090*/  LDCU UR4, c[0x0][0x360] ;  /* 0x00006c00ff0477ac */ /* 0x000f220008000800 */
[----:B0-----:R-:W-:-:S05]  /*00a0*/  IMAD R0, R0, UR7, R11 ;  /* 0x0000000700007c24 */ /* 0x001fca000f8e020b */
[----:B-1----:R-:W-:-:S13]  /*00b0*/  ISETP.GE.U32.AND P0, PT, R0, UR5, PT ;  /* 0x0000000500007c0c */ /* 0x002fda000bf06070 */
[----:B--234-:R-:W-:Y:S05]  /*00c0*/  @P0 BRA `(.L_x_6) ;  /* 0x00000000003c0947 */ /* 0x01cfea0003800000 */
[----:B------:R-:W0:Y:S08]  /*00d0*/  LDC R2, c[0x0][0x370] ;  /* 0x0000dc00ff027b82 */ /* 0x000e300000000800 */
[----:B------:R-:W1:Y:S08]  /*00e0*/  LDC.64 R6, c[0x0][0x388] ;  /* 0x0000e200ff067b82 */ /* 0x000e700000000a00 */
[----:B------:R-:W2:Y:S01]  /*00f0*/  LDC.64 R8, c[0x0][0x390] ;  /* 0x0000e400ff087b82 */ /* 0x000ea20000000a00 */
[----:B0-----:R-:W-:-:S07]  /*0100*/  IMAD R13, R2, UR4, RZ ;  /* 0x00000004020d7c24 */ /* 0x001fce000f8e02ff */
.L_x_7:
[----:B-1----:R-:W-:-:S04]  /*0110*/  IMAD.WIDE.U32 R2, R0, 0x4, R6 ;  /* 0x0000000400027825 */ /* 0x002fc800078e0006 */
[----:B--2---:R-:W-:Y:S02]  /*0120*/  IMAD.WIDE.U32 R4, R0, 0x4, R8 ;  /* 0x0000000400047825 */ /* 0x004fe400078e0008 */
[----:B------:R0:W2:Y:S04]  /*0130*/  LDG.E R2, desc[UR8][R2.64] ;  /* 0x0000000802027981 */ /* 0x0000a8000c1e1900 */
[----:B------:R-:W2:Y:S01]  /*0140*/  LDG.E R5, desc[UR8][R4.64] ;  /* 0x0000000804057981 */ /* 0x000ea2000c1e1900 */
[----:B0-----:R-:W-:Y:S02]  /*0150*/  PRMT R3, RZ, 0x7610, R3 ;  /* 0x00007610ff037816 */ /* 0x001fe40000000003 */
[----:B--2---:R-:W-:-:S13]  /*0160*/  FSETP.NEU.AND P0, PT, R2, R5, PT ;  /* 0x000000050200720b */ /* 0x004fda0003f0d000 */
[----:B------:R-:W-:Y:S05]  /*0170*/  @P0 BRA `(.L_x_6) ;  /* 0x0000000000100947 */ /* 0x000fea0003800000 */
[----:B------:R-:W-:-:S05]  /*0180*/  IMAD.IADD R0, R13, 0x1, R0 ;  /* 0x000000010d007824 */ /* 0x000fca00078e0200 */
[----:B------:R-:W-:-:S13]  /*0190*/  ISETP.GE.U32.AND P0, PT, R0, UR6, PT ;  /* 0x0000000600007c0c */ /* 0x000fda000bf06070 */
[----:B------:R-:W-:Y:S05]  /*01a0*/  @!P0 BRA `(.L_x_7) ;  /* 0xfffffffc00d88947 */ /* 0x000fea000383ffff */
[----:B------:R-:W-:-:S07]  /*01b0*/  IMAD.MOV.U32 R3, RZ, RZ, 0x1 ;  /* 0x00000001ff037424 */ /* 0x000fce00078e00ff */
.L_x_6:
[----:B------:R-:W-:Y:S05]  /*01c0*/  BSYNC.RECONVERGENT B0 ;  /* 0x0000000000007941 */ /* 0x000fea0003800200 */
.L_x_5:
[----:B------:R-:W0:Y:S01]  /*01d0*/  S2UR UR6, SR_CgaCtaId ;  /* 0x00000000000679c3 */ /* 0x000e220000008800 */
[----:B------:R-:W-:Y:S01]  /*01e0*/  UMOV UR5, 0x400 ;  /* 0x0000040000057882 */ /* 0x000fe20000000000 */
[----:B------:R-:W-:Y:S02]  /*01f0*/  UISETP.GE.U32.AND UP0, UPT, UR4, 0x2, UPT ;  /* 0x000000020400788c */ /* 0x000fe4000bf06070 */
[----:B0-----:R-:W-:-:S06]  /*0200*/  ULEA UR5, UR6, UR5, 0x18 ;  /* 0x0000000506057291 */ /* 0x001fcc000f8ec0ff */
[----:B------:R-:W-:-:S03]  /*0210*/  IADD3 R0, PT, PT, R11, UR5, RZ ;  /* 0x000000050b007c10 */ /* 0x000fc6000fffe0ff */
[----:B------:R0:W-:Y:S01]  /*0220*/  STS.U8 [R11+UR5], R3 ;  /* 0x000000030b007988 */ /* 0x0001e20008000005 */
[----:B------:R-:W-:Y:S06]  /*0230*/  BAR.SYNC.DEFER_BLOCKING 0x0 ;  /* 0x0000000000007b1d */ /* 0x000fec0000010000 */
[----:B------:R-:W-:Y:S05]  /*0240*/  BRA.U !UP0, `(.L_x_8) ;  /* 0x0000000108387547 */ /* 0x000fea000b800000 */
.L_x_11:
[----:B------:R-:W-:Y:S01]  /*0250*/  USHF.R.U32.HI UR6, URZ, 0x1, UR4 ;  /* 0x00000001ff067899 */ /* 0x000fe20008011604 */
[----:B------:R-:W-:Y:S05]  /*0260*/  BSSY.RECONVERGENT B0, `(.L_x_9) ;  /* 0x0000008000007945 */ /* 0x000fea0003800200 */
[----:B------:R-:W-:-:S13]  /*0270*/  ISETP.GE.U32.AND P0, PT, R11, UR6, PT ;  /* 0x000000060b007c0c */ /* 0x000fda000bf06070 */
[----:B-1----:R-:W-:Y:S05]  /*0280*/  @P0 BRA `(.L_x_10) ;  /* 0x0000000000140947 */ /* 0x002fea0003800000 */
[----:B------:R-:W1:Y:S02]  /*0290*/  LDS.U8 R2, [R0+UR6] ;  /* 0x0000000600027984 */ /* 0x000e640008000000 */
[----:B-1----:R-:W-:Y:S02]  /*02a0*/  ISETP.NE.AND P0, PT, R2, RZ, PT ;  /* 0x000000ff0200720c */ /* 0x002fe40003f05270 */
[----:B------:R-:W-:-:S11]  /*02b0*/  PRMT R2, RZ, 0x7610, R2 ;  /* 0x00007610ff027816 */ /* 0x000fd60000000002 */
[----:B------:R-:W1:Y:S04]  /*02c0*/  @P0 LDS.U8 R2, [R11+UR5] ;  /* 0x000000050b020984 */ /* 0x000e680008000000 */
[----:B-1----:R1:W-:Y:S02]  /*02d0*/  STS.U8 [R11+UR5], R2 ;  /* 0x000000020b007988 */ /* 0x0023e40008000005 */
.L_x_10:
[----:B------:R-:W-:Y:S05]  /*02e0*/  BSYNC.RECONVERGENT B0 ;  /* 0x0000000000007941 */ /* 0x000fea0003800200 */
.L_x_9:
[----:B------:R-:W-:Y:S01]  /*02f0*/  BAR.SYNC.DEFER_BLOCKING 0x0 ;  /* 0x0000000000007b1d */ /* 0x000fe20000010000 */
[----:B------:R-:W-:-:S05]  /*0300*/  UISETP.GT.U32.AND UP0, UPT, UR4, 0x3, UPT ;  /* 0x000000030400788c */ /* 0x000fca000bf04070 */
[----:B------:R-:W-:-:S04]  /*0310*/  UMOV UR4, UR6 ;  /* 0x0000000600047c82 */ /* 0x000fc80008000000 */
[----:B------:R-:W-:Y:S05]  /*0320*/  BRA.U UP0, `(.L_x_11) ;  /* 0xfffffffd00c87547 */ /* 0x000fea000b83ffff */
.L_x_8:
[----:B------:R-:W-:-:S13]  /*0330*/  ISETP.NE.AND P0, PT, R11, RZ, PT ;  /* 0x000000ff0b00720c */ /* 0x000fda0003f05270 */
[----:B------:R-:W-:Y:S05]  /*0340*/  @P0 EXIT ;  /* 0x000000000000094d */ /* 0x000fea0003800000 */
[----:B------:R-:W2:Y:S01]  /*0350*/  S2UR UR5, SR_CgaCtaId ;  /* 0x00000000000579c3 */ /* 0x000ea20000008800 */
[----:B------:R-:W-:Y:S02]  /*0360*/  UMOV UR4, 0x400 ;  /* 0x0000040000047882 */ /* 0x000fe40000000000 */
[----:B--2---:R-:W-:-:S09]  /*0370*/  ULEA UR4, UR5, UR4, 0x18 ;  /* 0x0000000405047291 */ /* 0x004fd2000f8ec0ff */
[----:B------:R-:W2:Y:S02]  /*0380*/  LDS.U8 R5, [UR4] ;  /* 0x00000004ff057984 */ /* 0x000ea40008000000 */
[----:B------:R-:W3:Y:S02]  /*0390*/  LDCU.64 UR4, c[0x0][0x380] ;  /* 0x00007000ff0477ac */ /* 0x000ee40008000a00 */
[----:B---3--:R-:W-:-:S04]  /*03a0*/  UIADD3 UR4, UP0, UPT, UR7, UR4, URZ ;  /* 0x0000000407047290 */ /* 0x008fc8000ff1e0ff */
[----:B------:R-:W-:Y:S02]  /*03b0*/  UIADD3.X UR5, UPT, UPT, URZ, UR5, URZ, UP0, !UPT ;  /* 0x00000005ff057290 */ /* 0x000fe400087fe4ff */
[----:B-1----:R-:W-:-:S04]  /*03c0*/  IMAD.U32 R2, RZ, RZ, UR4 ;  /* 0x00000004ff027e24 */ /* 0x002fc8000f8e00ff */
[----:B0-----:R-:W-:-:S05]  /*03d0*/  MOV R3, UR5 ;  /* 0x0000000500037c02 */ /* 0x001fca0008000f00 */
[----:B--2---:R-:W-:Y:S01]  /*03e0*/  STG.E.U8 desc[UR8][R2.64], R5 ;  /* 0x0000000502007986 */ /* 0x004fe2000c101108 */
[----:B------:R-:W-:Y:S05]  /*03f0*/  EXIT ;  /* 0x000000000000794d */ /* 0x000fea0003800000 */
.L_x_12:
        /* <DEDUP_REMOVED lines=16> */
.L_x_14:


//--------------------- .nv.shared._Z15block_reductionPbi --------------------------
	.section	.nv.shared._Z15block_reductionPbi,"aw",@nobits
	.sectionflags	@""
	.align	16
	.zero		1024


//--------------------- .nv.shared.reserved.0     --------------------------
	.section	.nv.shared.reserved.0,"aw",@nobits
	.weak		__nv_reservedSMEM_offset_0_alias
	.size		__nv_reservedSMEM_offset_0_alias, 0, 64
	.other		__nv_reservedSMEM_offset_0_alias,@"STO_CUDA_RESERVED_SHARED STV_DEFAULT"
__nv_reservedSMEM_offset_0_alias:
	.zero		0
	.zero		64


//--------------------- .nv.shared._Z5equalPbPKfS1_i --------------------------
	.section	.nv.shared._Z5equalPbPKfS1_i,"aw",@nobits
	.sectionflags	@""
	.align	16
	.zero		1024


//--------------------- .nv.constant0._Z15block_reductionPbi --------------------------
	.section	.nv.constant0._Z15block_reductionPbi,"a",@progbits
	.sectionflags	@""
	.align	4
.nv.constant0._Z15block_reductionPbi:
	.zero		908


//--------------------- .nv.constant0._Z5equalPbPKfS1_i --------------------------
	.section	.nv.constant0._Z5equalPbPKfS1_i,"a",@progbits
	.sectionflags	@""
	.align	4
.nv.constant0._Z5equalPbPKfS1_i:
	.zero		924


//--------------------- SYMBOLS --------------------------

	.type		.nv.reservedSmem.offset0,@object
	.size		.nv.reservedSmem.offset0,0x4
	.type		.nv.reservedSmem.cap,@object
	.size		.nv.reservedSmem.cap,0x4
